//
// Generated by NVIDIA NVVM Compiler
//
// Compiler Build ID: CL-36424714
// Cuda compilation tools, release 13.0, V13.0.88
// Based on NVVM 20.0.0
//

.version 9.0
.target sm_100
.address_size 64

	// .globl	_Z11singleBlockv
.extern .func  (.param .b32 func_retval0) vprintf
(
	.param .b64 vprintf_param_0,
	.param .b64 vprintf_param_1
)
;
.global .align 1 .b8 $str[28] = {83, 105, 110, 103, 108, 101, 32, 105, 116, 101, 114, 97, 116, 105, 111, 110, 32, 110, 117, 109, 98, 101, 114, 32, 37, 100, 10};
.global .align 1 .b8 $str$1[27] = {77, 117, 108, 116, 105, 32, 105, 116, 101, 114, 97, 116, 105, 111, 110, 32, 110, 117, 109, 98, 101, 114, 32, 37, 100, 10};

.visible .entry _Z11singleBlockv()
{
	.local .align 8 .b8 	__local_depot0[8];
	.reg .b64 	%SP;
	.reg .b64 	%SPL;
	.reg .b32 	%r<4>;
	.reg .b64 	%rd<5>;

	mov.u64 	%SPL, __local_depot0;
	cvta.local.u64 	%SP, %SPL;
	add.u64 	%rd1, %SP, 0;
	add.u64 	%rd2, %SPL, 0;
	mov.u32 	%r1, %tid.x;
	st.local.u32 	[%rd2], %r1;
	mov.u64 	%rd3, $str;
	cvta.global.u64 	%rd4, %rd3;
	{ // callseq 0, 0
	.param .b64 param0;
	st.param.b64 	[param0], %rd4;
	.param .b64 param1;
	st.param.b64 	[param1], %rd1;
	.param .b32 retval0;
	call.uni (retval0), 
	vprintf, 
	(
	param0, 
	param1
	);
	ld.param.b32 	%r2, [retval0];
	} // callseq 0
	ret;

}
	// .globl	_Z10multiBlockv
.visible .entry _Z10multiBlockv()
{
	.local .align 8 .b8 	__local_depot1[8];
	.reg .b64 	%SP;
	.reg .b64 	%SPL;
	.reg .b32 	%r<7>;
	.reg .b64 	%rd<5>;

	mov.u64 	%SPL, __local_depot1;
	cvta.local.u64 	%SP, %SPL;
	add.u64 	%rd1, %SP, 0;
	add.u64 	%rd2, %SPL, 0;
	mov.u32 	%r1, %ctaid.x;
	mov.u32 	%r2, %ntid.x;
	mov.u32 	%r3, %tid.x;
	mad.lo.s32 	%r4, %r1, %r2, %r3;
	st.local.u32 	[%rd2], %r4;
	mov.u64 	%rd3, $str$1;
	cvta.global.u64 	%rd4, %rd3;
	{ // callseq 1, 0
	.param .b64 param0;
	st.param.b64 	[param0], %rd4;
	.param .b64 param1;
	st.param.b64 	[param1], %rd1;
	.param .b32 retval0;
	call.uni (retval0), 
	vprintf, 
	(
	param0, 
	param1
	);
	ld.param.b32 	%r5, [retval0];
	} // callseq 1
	ret;

}


// ===== COMPILED SASS (sm_100) =====

	.target	sm_100

	.elftype	@"ET_EXEC"


//--------------------- .note.nv.tkinfo           --------------------------
	.section	.note.nv.tkinfo,"",@"SHT_NOTE"
	.sectionflags	@"SHF_NOTE_NV_TKINFO"
	.tkinfo
        /*0018*/ 	.word	0x00000002
        /*0030*/ 	.string	""
        /*0030*/ 	.string	"ptxas"
        /*0030*/ 	.string	"Cuda compilation tools, release 13.0, V13.0.88"
        /*0030*/ 	.string	"Build cuda_13.0.r13.0/compiler.36424714_0"
        /*0030*/ 	.string	"-arch sm_100 -m 64 "



//--------------------- .note.nv.cuinfo           --------------------------
	.section	.note.nv.cuinfo,"",@"SHT_NOTE"
	.sectionflags	@"SHF_NOTE_NV_CUINFO"
        /*0018*/ 	.short	0x0002
        /*001a*/ 	.short	0x0064
        /*001c*/ 	.short	0x0082
	.zero		2


//--------------------- .nv.info                  --------------------------
	.section	.nv.info,"",@"SHT_CUDA_INFO"
	.align	4


	//----- nvinfo : EIATTR_REGCOUNT
	.align		4
        /*0000*/ 	.byte	0x04, 0x2f
        /*0002*/ 	.short	(.L_3 - .L_2)
	.align		4
.L_2:
        /*0004*/ 	.word	index@(_Z11singleBlockv)
        /*0008*/ 	.word	0x00000018


	//----- nvinfo : EIATTR_FRAME_SIZE
	.align		4
.L_3:
        /*000c*/ 	.byte	0x04, 0x11
        /*000e*/ 	.short	(.L_5 - .L_4)
	.align		4
.L_4:
        /*0010*/ 	.word	index@(_Z11singleBlockv)
        /*0014*/ 	.word	0x00000008


	//----- nvinfo : EIATTR_REGCOUNT
	.align		4
.L_5:
        /*0018*/ 	.byte	0x04, 0x2f
        /*001a*/ 	.short	(.L_7 - .L_6)
	.align		4
.L_6:
        /*001c*/ 	.word	index@(_Z10multiBlockv)
        /*0020*/ 	.word	0x00000018


	//----- nvinfo : EIATTR_FRAME_SIZE
	.align		4
.L_7:
        /*0024*/ 	.byte	0x04, 0x11
        /*0026*/ 	.short	(.L_9 - .L_8)
	.align		4
.L_8:
        /*0028*/ 	.word	index@(_Z10multiBlockv)
        /*002c*/ 	.word	0x00000008


	//----- nvinfo : EIATTR_MIN_STACK_SIZE
	.align		4
.L_9:
        /*0030*/ 	.byte	0x04, 0x12
        /*0032*/ 	.short	(.L_11 - .L_10)
	.align		4
.L_10:
        /*0034*/ 	.word	index@(_Z10multiBlockv)
        /*0038*/ 	.word	0x00000008


	//----- nvinfo : EIATTR_MIN_STACK_SIZE
	.align		4
.L_11:
        /*003c*/ 	.byte	0x04, 0x12
        /*003e*/ 	.short	(.L_13 - .L_12)
	.align		4
.L_12:
        /*0040*/ 	.word	index@(_Z11singleBlockv)
        /*0044*/ 	.word	0x00000008
.L_13:


//--------------------- .nv.compat                --------------------------
	.section	.nv.compat,"",@"SHT_CUDA_COMPAT_INFO"
	.align	4
        /*0000*/ 	.byte	0x02, 0x09, 0x00, 0x00, 0x02, 0x02, 0x01, 0x00, 0x02, 0x05, 0x05, 0x00, 0x03, 0x07, 0x01, 0x01
        /*0010*/ 	.byte	0x02, 0x03, 0x00, 0x00, 0x02, 0x06, 0x01, 0x00, 0x04, 0x0b, 0x08, 0x00, 0x09, 0x00, 0x00, 0x00
        /*0020*/ 	.byte	0x00, 0x00, 0x00, 0x00


//--------------------- .nv.info._Z10multiBlockv  --------------------------
	.section	.nv.info._Z10multiBlockv,"",@"SHT_CUDA_INFO"
	.sectionflags	@""
	.align	4


	//----- nvinfo : EIATTR_CUDA_API_VERSION
	.align		4
        /*0000*/ 	.byte	0x04, 0x37
        /*0002*/ 	.short	(.L_15 - .L_14)
.L_14:
        /*0004*/ 	.word	0x00000082


	//----- nvinfo : EIATTR_SPARSE_MMA_MASK
	.align		4
.L_15:
        /*0008*/ 	.byte	0x03, 0x50
        /*000a*/ 	.short	0x0000


	//----- nvinfo : EIATTR_MAXREG_COUNT
	.align		4
        /*000c*/ 	.byte	0x03, 0x1b
        /*000e*/ 	.short	0x00ff


	//----- nvinfo : EIATTR_EXTERNS
	.align		4
        /*0010*/ 	.byte	0x04, 0x0f
        /*0012*/ 	.short	(.L_17 - .L_16)


	//   ....[0]....
	.align		4
.L_16:
        /*0014*/ 	.word	index@(vprintf)


	//----- nvinfo : EIATTR_MERCURY_ISA_VERSION
	.align		4
.L_17:
        /*0018*/ 	.byte	0x03, 0x5f
        /*001a*/ 	.short	0x0101


	//----- nvinfo : EIATTR_VRC_CTA_INIT_COUNT
	.align		4
        /*001c*/ 	.byte	0x02, 0x4a
	.zero		1
	.zero		1


	//----- nvinfo : EIATTR_SYSCALL_OFFSETS
	.align		4
        /*0020*/ 	.byte	0x04, 0x46
        /*0022*/ 	.short	(.L_19 - .L_18)


	//   ....[0]....
.L_18:
        /*0024*/ 	.word	0x00000110


	//----- nvinfo : EIATTR_EXIT_INSTR_OFFSETS
	.align		4
.L_19:
        /*0028*/ 	.byte	0x04, 0x1c
        /*002a*/ 	.short	(.L_21 - .L_20)


	//   ....[0]....
.L_20:
        /*002c*/ 	.word	0x00000120


	//----- nvinfo : EIATTR_SW_WAR
	.align		4
.L_21:
        /*0030*/ 	.byte	0x04, 0x36
        /*0032*/ 	.short	(.L_23 - .L_22)
.L_22:
        /*0034*/ 	.word	0x00000008
.L_23:


//--------------------- .nv.info._Z11singleBlockv --------------------------
	.section	.nv.info._Z11singleBlockv,"",@"SHT_CUDA_INFO"
	.sectionflags	@""
	.align	4


	//----- nvinfo : EIATTR_CUDA_API_VERSION
	.align		4
        /*0000*/ 	.byte	0x04, 0x37
        /*0002*/ 	.short	(.L_25 - .L_24)
.L_24:
        /*0004*/ 	.word	0x00000082


	//----- nvinfo : EIATTR_SPARSE_MMA_MASK
	.align		4
.L_25:
        /*0008*/ 	.byte	0x03, 0x50
        /*000a*/ 	.short	0x0000


	//----- nvinfo : EIATTR_MAXREG_COUNT
	.align		4
        /*000c*/ 	.byte	0x03, 0x1b
        /*000e*/ 	.short	0x00ff


	//----- nvinfo : EIATTR_EXTERNS
	.align		4
        /*0010*/ 	.byte	0x04, 0x0f
        /*0012*/ 	.short	(.L_27 - .L_26)


	//   ....[0]....
	.align		4
.L_26:
        /*0014*/ 	.word	index@(vprintf)


	//----- nvinfo : EIATTR_MERCURY_ISA_VERSION
	.align		4
.L_27:
        /*0018*/ 	.byte	0x03, 0x5f
        /*001a*/ 	.short	0x0101


	//----- nvinfo : EIATTR_VRC_CTA_INIT_COUNT
	.align		4
        /*001c*/ 	.byte	0x02, 0x4a
	.zero		1
	.zero		1


	//----- nvinfo : EIATTR_SYSCALL_OFFSETS
	.align		4
        /*0020*/ 	.byte	0x04, 0x46
        /*0022*/ 	.short	(.L_29 - .L_28)


	//   ....[0]....
.L_28:
        /*0024*/ 	.word	0x000000e0


	//----- nvinfo : EIATTR_EXIT_INSTR_OFFSETS
	.align		4
.L_29:
        /*0028*/ 	.byte	0x04, 0x1c
        /*002a*/ 	.short	(.L_31 - .L_30)


	//   ....[0]....
.L_30:
        /*002c*/ 	.word	0x000000f0


	//----- nvinfo : EIATTR_SW_WAR
	.align		4
.L_31:
        /*0030*/ 	.byte	0x04, 0x36
        /*0032*/ 	.short	(.L_33 - .L_32)
.L_32:
        /*0034*/ 	.word	0x00000008
.L_33:


//--------------------- .nv.callgraph             --------------------------
	.section	.nv.callgraph,"",@"SHT_CUDA_CALLGRAPH"
	.align	4
	.sectionentsize	8
	.align		4
        /*0000*/ 	.word	0x00000000
	.align		4
        /*0004*/ 	.word	0xffffffff
	.align		4
        /*0008*/ 	.word	index@(_Z10multiBlockv)
	.align		4
        /*000c*/ 	.word	index@(vprintf)
	.align		4
        /*0010*/ 	.word	index@(_Z11singleBlockv)
	.align		4
        /*0014*/ 	.word	index@(vprintf)
	.align		4
        /*0018*/ 	.word	0x00000000
	.align		4
        /*001c*/ 	.word	0xfffffffe
	.align		4
        /*0020*/ 	.word	0x00000000
	.align		4
        /*0024*/ 	.word	0xfffffffd
	.align		4
        /*0028*/ 	.word	0x00000000
	.align		4
        /*002c*/ 	.word	0xfffffffc


//--------------------- .nv.constant4             --------------------------
	.section	.nv.constant4,"a",@progbits
	.align	8
	.align		8
.nv.constant4:
        /*0000*/ 	.dword	vprintf
	.align		8
        /*0008*/ 	.dword	$str
	.align		8
        /*0010*/ 	.dword	$str$1


//--------------------- .text._Z10multiBlockv     --------------------------
	.section	.text._Z10multiBlockv,"ax",@progbits
	.align	128
        .global         _Z10multiBlockv
        .type           _Z10multiBlockv,@function
        .size           _Z10multiBlockv,(.L_x_4 - _Z10multiBlockv)
        .other          _Z10multiBlockv,@"STO_CUDA_ENTRY STV_DEFAULT"
_Z10multiBlockv:
.text._Z10multiBlockv:
[----:B------:R-:W0:Y:S01]  /*0000*/  LDC R1, c[0x0][0x37c] ;  /* 0x0000df00ff017b82 */ /* 0x000e220000000800 */
[----:B------:R-:W1:Y:S01]  /*0010*/  S2R R3, SR_TID.X ;  /* 0x0000000000037919 */ /* 0x000e620000002100 */
[----:B------:R-:W2:Y:S06]  /*0020*/  LDCU UR5, c[0x0][0x2fc] ;  /* 0x00005f80ff0577ac */ /* 0x000eac0008000800 */
[----:B------:R-:W1:Y:S01]  /*0030*/  S2UR UR6, SR_CTAID.X ;  /* 0x00000000000679c3 */ /* 0x000e620000002500 */
[----:B------:R-:W-:Y:S01]  /*0040*/  MOV R2, 0x0 ;  /* 0x0000000000027802 */ /* 0x000fe20000000f00 */
[----:B0-----:R-:W-:Y:S01]  /*0050*/  VIADD R1, R1, 0xfffffff8 ;  /* 0xfffffff801017836 */ /* 0x001fe20000000000 */
[----:B------:R-:W0:Y:S05]  /*0060*/  LDCU UR4, c[0x0][0x2f8] ;  /* 0x00005f00ff0477ac */ /* 0x000e2a0008000800 */
[----:B------:R-:W1:Y:S01]  /*0070*/  LDC R0, c[0x0][0x360] ;  /* 0x0000d800ff007b82 */ /* 0x000e620000000800 */
[----:B0-----:R-:W-:-:S05]  /*0080*/  IADD3 R6, P0, PT, R1, UR4, RZ ;  /* 0x0000000401067c10 */ /* 0x001fca000ff1e0ff */
[----:B--2---:R-:W-:Y:S02]  /*0090*/  IMAD.X R7, RZ, RZ, UR5, P0 ;  /* 0x00000005ff077e24 */ /* 0x004fe400080e06ff */
[----:B-1----:R-:W-:Y:S01]  /*00a0*/  IMAD R0, R0, UR6, R3 ;  /* 0x0000000600007c24 */ /* 0x002fe2000f8e0203 */
[----:B------:R-:W0:Y:S01]  /*00b0*/  LDCU.64 UR6, c[0x4][0x10] ;  /* 0x01000200ff0677ac */ /* 0x000e220008000a00 */
[----:B------:R-:W1:Y:S03]  /*00c0*/  LDC.64 R2, c[0x4][R2] ;  /* 0x0100000002027b82 */ /* 0x000e660000000a00 */
[----:B------:R2:W-:Y:S01]  /*00d0*/  STL [R1], R0 ;  /* 0x0000000001007387 */ /* 0x0005e20000100800 */
[----:B0-----:R-:W-:Y:S01]  /*00e0*/  IMAD.U32 R4, RZ, RZ, UR6 ;  /* 0x00000006ff047e24 */ /* 0x001fe2000f8e00ff */
[----:B--2---:R-:W-:-:S07]  /*00f0*/  MOV R5, UR7 ;  /* 0x0000000700057c02 */ /* 0x004fce0008000f00 */
[----:B------:R-:W-:-:S07]  /*0100*/  LEPC R20, `(.L_x_0) ;  /* 0x000000001014794e */ /* 0x000fce0000000000 */
[----:B-1----:R-:W-:Y:S05]  /*0110*/  CALL.ABS.NOINC R2 ;  /* 0x0000000002007343 */ /* 0x002fea0003c00000 */
.L_x_0:
[----:B------:R-:W-:Y:S05]  /*0120*/  EXIT ;  /* 0x000000000000794d */ /* 0x000fea0003800000 */
.L_x_1:
[----:B------:R-:W-:-:S00]  /*0130*/  BRA `(.L_x_1) ;  /* 0xfffffffc00fc7947 */ /* 0x000fc0000383ffff */
[----:B------:R-:W-:-:S00]  /*0140*/  NOP ;  /* 0x0000000000007918 */ /* 0x000fc00000000000 */
        /* <DEDUP_REMOVED lines=11> */
.L_x_4:


//--------------------- .text._Z11singleBlockv    --------------------------
	.section	.text._Z11singleBlockv,"ax",@progbits
	.align	128
        .global         _Z11singleBlockv
        .type           _Z11singleBlockv,@function
        .size           _Z11singleBlockv,(.L_x_5 - _Z11singleBlockv)
        .other          _Z11singleBlockv,@"STO_CUDA_ENTRY STV_DEFAULT"
_Z11singleBlockv:
.text._Z11singleBlockv:
[----:B------:R-:W0:Y:S01]  /*0000*/  LDC R1, c[0x0][0x37c] ;  /* 0x0000df00ff017b82 */ /* 0x000e220000000800 */
[----:B------:R-:W1:Y:S01]  /*0010*/  S2R R8, SR_TID.X ;  /* 0x0000000000087919 */ /* 0x000e620000002100 */
[----:B0-----:R-:W-:Y:S01]  /*0020*/  VIADD R1, R1, 0xfffffff8 ;  /* 0xfffffff801017836 */ /* 0x001fe20000000000 */
[----:B------:R-:W-:Y:S01]  /*0030*/  MOV R0, 0x0 ;  /* 0x0000000000007802 */ /* 0x000fe20000000f00 */
[----:B------:R-:W0:Y:S04]  /*0040*/  LDCU UR4, c[0x0][0x2f8] ;  /* 0x00005f00ff0477ac */ /* 0x000e280008000800 */
[----:B------:R2:W3:Y:S01]  /*0050*/  LDC.64 R2, c[0x4][R0] ;  /* 0x0100000000027b82 */ /* 0x0004e20000000a00 */
[----:B------:R-:W4:Y:S01]  /*0060*/  LDCU.64 UR6, c[0x4][0x8] ;  /* 0x01000100ff0677ac */ /* 0x000f220008000a00 */
[----:B------:R-:W5:Y:S01]  /*0070*/  LDCU UR5, c[0x0][0x2fc] ;  /* 0x00005f80ff0577ac */ /* 0x000f620008000800 */
[----:B0-----:R-:W-:Y:S01]  /*0080*/  IADD3 R6, P0, PT, R1, UR4, RZ ;  /* 0x0000000401067c10 */ /* 0x001fe2000ff1e0ff */
[----:B----4-:R-:W-:Y:S01]  /*0090*/  IMAD.U32 R4, RZ, RZ, UR6 ;  /* 0x00000006ff047e24 */ /* 0x010fe2000f8e00ff */
[----:B------:R-:W-:-:S03]  /*00a0*/  MOV R5, UR7 ;  /* 0x0000000700057c02 */ /* 0x000fc60008000f00 */
[----:B-----5:R-:W-:Y:S01]  /*00b0*/  IMAD.X R7, RZ, RZ, UR5, P0 ;  /* 0x00000005ff077e24 */ /* 0x020fe200080e06ff */
[----:B-1----:R2:W-:Y:S07]  /*00c0*/  STL [R1], R8 ;  /* 0x0000000801007387 */ /* 0x0025ee0000100800 */
[----:B------:R-:W-:-:S07]  /*00d0*/  LEPC R20, `(.L_x_2) ;  /* 0x000000001014794e */ /* 0x000fce0000000000 */
[----:B--23--:R-:W-:Y:S05]  /*00e0*/  CALL.ABS.NOINC R2 ;  /* 0x0000000002007343 */ /* 0x00cfea0003c00000 */
.L_x_2:
[----:B------:R-:W-:Y:S05]  /*00f0*/  EXIT ;  /* 0x000000000000794d */ /* 0x000fea0003800000 */
.L_x_3:
        /* <DEDUP_REMOVED lines=16> */
.L_x_5:


//--------------------- .nv.global.init           --------------------------
	.section	.nv.global.init,"aw",@progbits
.nv.global.init:
	.type		$str$1,@object
	.size		$str$1,($str - $str$1)
$str$1:
        /*0000*/ 	.byte	0x4d, 0x75, 0x6c, 0x74, 0x69, 0x20, 0x69, 0x74, 0x65, 0x72, 0x61, 0x74, 0x69, 0x6f, 0x6e, 0x20
        /*0010*/ 	.byte	0x6e, 0x75, 0x6d, 0x62, 0x65, 0x72, 0x20, 0x25, 0x64, 0x0a, 0x00
	.type		$str,@object
	.size		$str,(.L_0 - $str)
$str:
        /*001b*/ 	.byte	0x53, 0x69, 0x6e, 0x67, 0x6c, 0x65, 0x20, 0x69, 0x74, 0x65, 0x72, 0x61, 0x74, 0x69, 0x6f, 0x6e
        /*002b*/ 	.byte	0x20, 0x6e, 0x75, 0x6d, 0x62, 0x65, 0x72, 0x20, 0x25, 0x64, 0x0a, 0x00
.L_0:


//--------------------- .nv.shared.reserved.0     --------------------------
	.section	.nv.shared.reserved.0,"aw",@nobits
	.weak		__nv_reservedSMEM_offset_0_alias
	.size		__nv_reservedSMEM_offset_0_alias, 0, 64
	.other		__nv_reservedSMEM_offset_0_alias,@"STO_CUDA_RESERVED_SHARED STV_DEFAULT"
__nv_reservedSMEM_offset_0_alias:
	.zero		0
	.zero		64


//--------------------- .nv.constant0._Z10multiBlockv --------------------------
	.section	.nv.constant0._Z10multiBlockv,"a",@progbits
	.sectionflags	@""
	.align	4
.nv.constant0._Z10multiBlockv:
	.zero		896


//--------------------- .nv.constant0._Z11singleBlockv --------------------------
	.section	.nv.constant0._Z11singleBlockv,"a",@progbits
	.sectionflags	@""
	.align	4
.nv.constant0._Z11singleBlockv:
	.zero		896


//--------------------- SYMBOLS --------------------------

	.type		.nv.reservedSmem.offset0,@object
	.size		.nv.reservedSmem.offset0,0x4
	.type		vprintf,@function
